	.headerflags	@"EF_CUDA_TEXMODE_UNIFIED EF_CUDA_64BIT_ADDRESS EF_CUDA_SM86 EF_CUDA_VIRTUAL_SM(EF_CUDA_SM86)"
	.elftype	@"ET_EXEC"


//--------------------- .nv.info                  --------------------------
	.section	.nv.info,"",@"SHT_CUDA_INFO"
	.align	4


	//----- nvinfo : EIATTR_REGCOUNT
	.align		4
        /*0000*/ 	.byte	0x04, 0x2f
        /*0002*/ 	.short	(.L_1 - .L_0)
	.align		4
.L_0:
        /*0004*/ 	.word	index@(triton_poi_fused_silu_6)
        /*0008*/ 	.word	0x0000000c


	//----- nvinfo : EIATTR_MIN_STACK_SIZE
	.align		4
.L_1:
        /*000c*/ 	.byte	0x04, 0x12
        /*000e*/ 	.short	(.L_3 - .L_2)
	.align		4
.L_2:
        /*0010*/ 	.word	index@(triton_poi_fused_silu_6)
        /*0014*/ 	.word	0x00000000


	//----- nvinfo : EIATTR_FRAME_SIZE
	.align		4
.L_3:
        /*0018*/ 	.byte	0x04, 0x11
        /*001a*/ 	.short	(.L_5 - .L_4)
	.align		4
.L_4:
        /*001c*/ 	.word	index@(triton_poi_fused_silu_6)
        /*0020*/ 	.word	0x00000000


	//----- nvinfo : EIATTR_MIN_STACK_SIZE
	.align		4
.L_5:
        /*0024*/ 	.byte	0x04, 0x12
        /*0026*/ 	.short	(.L_7 - .L_6)
	.align		4
.L_6:
        /*0028*/ 	.word	index@(triton_poi_fused_silu_6)
        /*002c*/ 	.word	0x00000000
.L_7:


//--------------------- .nv.info.triton_poi_fused_silu_6 --------------------------
	.section	.nv.info.triton_poi_fused_silu_6,"",@"SHT_CUDA_INFO"
	.sectionflags	@""
	.align	4


	//----- nvinfo : EIATTR_CUDA_API_VERSION
	.align		4
        /*0000*/ 	.byte	0x04, 0x37
        /*0002*/ 	.short	(.L_9 - .L_8)
.L_8:
        /*0004*/ 	.word	0x0000007c


	//----- nvinfo : EIATTR_SW2861232_WAR
	.align		4
.L_9:
        /*0008*/ 	.byte	0x01, 0x35
	.zero		2


	//----- nvinfo : EIATTR_PARAM_CBANK
	.align		4
        /*000c*/ 	.byte	0x04, 0x0a
        /*000e*/ 	.short	(.L_11 - .L_10)
	.align		4
.L_10:
        /*0010*/ 	.word	index@(.nv.constant0.triton_poi_fused_silu_6)
        /*0014*/ 	.short	0x0160
        /*0016*/ 	.short	0x0020


	//----- nvinfo : EIATTR_CBANK_PARAM_SIZE
	.align		4
.L_11:
        /*0018*/ 	.byte	0x03, 0x19
        /*001a*/ 	.short	0x0020


	//----- nvinfo : EIATTR_KPARAM_INFO
	.align		4
        /*001c*/ 	.byte	0x04, 0x17
        /*001e*/ 	.short	(.L_13 - .L_12)
.L_12:
        /*0020*/ 	.word	0x00000000
        /*0024*/ 	.short	0x0003
        /*0026*/ 	.short	0x0018
        /*0028*/ 	.byte	0x00, 0xf4, 0x21, 0x00


	//----- nvinfo : EIATTR_KPARAM_INFO
	.align		4
.L_13:
        /*002c*/ 	.byte	0x04, 0x17
        /*002e*/ 	.short	(.L_15 - .L_14)
.L_14:
        /*0030*/ 	.word	0x00000000
        /*0034*/ 	.short	0x0002
        /*0036*/ 	.short	0x0010
        /*0038*/ 	.byte	0x00, 0xf0, 0x11, 0x00


	//----- nvinfo : EIATTR_KPARAM_INFO
	.align		4
.L_15:
        /*003c*/ 	.byte	0x04, 0x17
        /*003e*/ 	.short	(.L_17 - .L_16)
.L_16:
        /*0040*/ 	.word	0x00000000
        /*0044*/ 	.short	0x0001
        /*0046*/ 	.short	0x0008
        /*0048*/ 	.byte	0x00, 0xf4, 0x21, 0x00


	//----- nvinfo : EIATTR_KPARAM_INFO
	.align		4
.L_17:
        /*004c*/ 	.byte	0x04, 0x17
        /*004e*/ 	.short	(.L_19 - .L_18)
.L_18:
        /*0050*/ 	.word	0x00000000
        /*0054*/ 	.short	0x0000
        /*0056*/ 	.short	0x0000
        /*0058*/ 	.byte	0x00, 0xf4, 0x21, 0x00


	//----- nvinfo : EIATTR_MAXREG_COUNT
	.align		4
.L_19:
        /*005c*/ 	.byte	0x03, 0x1b
        /*005e*/ 	.short	0x00ff


	//----- nvinfo : EIATTR_EXIT_INSTR_OFFSETS
	.align		4
        /*0060*/ 	.byte	0x04, 0x1c
        /*0062*/ 	.short	(.L_21 - .L_20)


	//   ....[0]....
.L_20:
        /*0064*/ 	.word	0x000002f0


	//   ....[1]....
        /*0068*/ 	.word	0x00000310


	//----- nvinfo : EIATTR_REQNTID
	.align		4
.L_21:
        /*006c*/ 	.byte	0x04, 0x10
        /*006e*/ 	.short	(.L_23 - .L_22)
.L_22:
        /*0070*/ 	.word	0x00000080
        /*0074*/ 	.word	0x00000001
        /*0078*/ 	.word	0x00000001


	//----- nvinfo : EIATTR_CRS_STACK_SIZE
	.align		4
.L_23:
        /*007c*/ 	.byte	0x04, 0x1e
        /*007e*/ 	.short	(.L_25 - .L_24)
.L_24:
        /*0080*/ 	.word	0x00000000
.L_25:


//--------------------- .nv.callgraph             --------------------------
	.section	.nv.callgraph,"",@"SHT_CUDA_CALLGRAPH"
	.align	4
	.sectionentsize	8
	.align		4
        /*0000*/ 	.word	0x00000000
	.align		4
        /*0004*/ 	.word	0xffffffff
	.align		4
        /*0008*/ 	.word	0x00000000
	.align		4
        /*000c*/ 	.word	0xfffffffe
	.align		4
        /*0010*/ 	.word	0x00000000
	.align		4
        /*0014*/ 	.word	0xfffffffd
	.align		4
        /*0018*/ 	.word	0x00000000
	.align		4
        /*001c*/ 	.word	0xfffffffc


//--------------------- .nv.rel.action            --------------------------
	.section	.nv.rel.action,"",@"SHT_CUDA_RELOCINFO"
	.align	8
	.sectionentsize	8
        /*0000*/ 	.byte	0x73, 0x00, 0x00, 0x00, 0x00, 0x00, 0x00, 0x00, 0x00, 0x00, 0x00, 0x11, 0x25, 0x00, 0x05, 0x36


//--------------------- .nv.constant0.triton_poi_fused_silu_6 --------------------------
	.section	.nv.constant0.triton_poi_fused_silu_6,"a",@progbits
	.sectionflags	@""
	.align	4
.nv.constant0.triton_poi_fused_silu_6:
	.zero		384


//--------------------- .text.triton_poi_fused_silu_6 --------------------------
	.section	.text.triton_poi_fused_silu_6,"ax",@progbits
	.sectioninfo	@"SHI_REGISTERS=12"
	.align	128
        .global         triton_poi_fused_silu_6
        .type           triton_poi_fused_silu_6,@function
        .size           triton_poi_fused_silu_6,(.L_x_3 - triton_poi_fused_silu_6)
        .other          triton_poi_fused_silu_6,@"STO_CUDA_ENTRY STV_DEFAULT"
triton_poi_fused_silu_6:
.text.triton_poi_fused_silu_6:
[----:B------:R-:W-:Y:S02]  /*0000*/  MOV R1, c[0x0][0x28] ;  /* 0x00000a0000017a02 */ /* 0x000fe40000000f00 */
[----:B------:R-:W0:Y:S01]  /*0010*/  S2R R0, SR_TID.X ;  /* 0x0000000000007919 */ /* 0x000e220000002100 */
[----:B------:R-:W-:Y:S01]  /*0020*/  ULDC.64 UR4, c[0x0][0x118] ;  /* 0x0000460000047ab9 */ /* 0x000fe20000000a00 */
[----:B------:R-:W-:Y:S01]  /*0030*/  BSSY B0, `(.L_x_0) ;  /* 0x000000b000007945 */ /* 0x000fe20003800000 */
[----:B------:R-:W-:Y:S01]  /*0040*/  MOV R9, 0x2 ;  /* 0x0000000200097802 */ /* 0x000fe20000000f00 */
[----:B------:R-:W1:Y:S01]  /*0050*/  S2R R3, SR_CTAID.X ;  /* 0x0000000000037919 */ /* 0x000e620000002500 */
[----:B------:R-:W-:Y:S02]  /*0060*/  MOV R2, RZ ;  /* 0x000000ff00027202 */ /* 0x000fe40000000f00 */
[----:B0-----:R-:W-:-:S04]  /*0070*/  SHF.L.U32 R0, R0, 0x1, RZ ;  /* 0x0000000100007819 */ /* 0x001fc800000006ff */
[----:B------:R-:W-:-:S04]  /*0080*/  LOP3.LUT R0, R0, 0xfe, RZ, 0xc0, !PT ;  /* 0x000000fe00007812 */ /* 0x000fc800078ec0ff */
[----:B-1----:R-:W-:-:S04]  /*0090*/  LEA R0, R3, R0, 0x8 ;  /* 0x0000000003007211 */ /* 0x002fc800078e40ff */
[----:B------:R-:W-:-:S13]  /*00a0*/  ISETP.GE.AND P0, PT, R0, 0x900, PT ;  /* 0x000009000000780c */ /* 0x000fda0003f06270 */
[----:B------:R-:W-:Y:S05]  /*00b0*/  @P0 BRA `(.L_x_1) ;  /* 0x0000002000000947 */ /* 0x000fea0003800000 */
[----:B------:R-:W-:-:S06]  /*00c0*/  IMAD.WIDE R2, R0, R9, c[0x0][0x160] ;  /* 0x0000580000027625 */ /* 0x000fcc00078e0209 */
[----:B------:R0:W5:Y:S02]  /*00d0*/  LDG.E R2, [R2.64] ;  /* 0x0000000402027981 */ /* 0x000164000c1e1900 */
.L_x_1:
[----:B------:R-:W-:Y:S05]  /*00e0*/  BSYNC B0 ;  /* 0x0000000000007941 */ /* 0x000fea0003800000 */
.L_x_0:
[C---:B0----5:R-:W-:Y:S02]  /*00f0*/  SHF.L.U32 R3, R2.reuse, 0x10, RZ ;  /* 0x0000001002037819 */ /* 0x061fe400000006ff */
[----:B------:R-:W-:Y:S02]  /*0100*/  PRMT R2, R2, 0x7632, R2 ;  /* 0x0000763202027816 */ /* 0x000fe40000000002 */
[----:B------:R-:W-:Y:S01]  /*0110*/  MOV R8, 0x3e800000 ;  /* 0x3e80000000087802 */ /* 0x000fe20000000f00 */
[----:B------:R-:W-:Y:S01]  /*0120*/  FADD R4, RZ, -R3 ;  /* 0x80000003ff047221 */ /* 0x000fe20000000000 */
[----:B------:R-:W-:-:S03]  /*0130*/  SHF.L.U32 R2, R2, 0x10, RZ ;  /* 0x0000001002027819 */ /* 0x000fc600000006ff */
[----:B------:R-:W-:Y:S02]  /*0140*/  FMUL R5, R4, 1.4426950216293334961 ;  /* 0x3fb8aa3b04057820 */ /* 0x000fe40000400000 */
[----:B------:R-:W-:-:S03]  /*0150*/  FADD R4, RZ, -R2 ;  /* 0x80000002ff047221 */ /* 0x000fc60000000000 */
[----:B------:R-:W-:Y:S01]  /*0160*/  FSETP.GEU.AND P1, PT, R5, -126, PT ;  /* 0xc2fc00000500780b */ /* 0x000fe20003f2e000 */
[----:B------:R-:W-:-:S05]  /*0170*/  FMUL R6, R4, 1.4426950216293334961 ;  /* 0x3fb8aa3b04067820 */ /* 0x000fca0000400000 */
[----:B------:R-:W-:-:S07]  /*0180*/  FSETP.GEU.AND P2, PT, R6, -126, PT ;  /* 0xc2fc00000600780b */ /* 0x000fce0003f4e000 */
[----:B------:R-:W-:-:S04]  /*0190*/  @!P1 FMUL R5, R5, 0.5 ;  /* 0x3f00000005059820 */ /* 0x000fc80000400000 */
[----:B------:R-:W0:Y:S02]  /*01a0*/  MUFU.EX2 R4, R5 ;  /* 0x0000000500047308 */ /* 0x000e240000000800 */
[----:B------:R-:W-:-:S06]  /*01b0*/  @!P2 FMUL R6, R6, 0.5 ;  /* 0x3f0000000606a820 */ /* 0x000fcc0000400000 */
[----:B------:R-:W1:Y:S01]  /*01c0*/  MUFU.EX2 R7, R6 ;  /* 0x0000000600077308 */ /* 0x000e620000000800 */
[----:B0-----:R-:W-:-:S04]  /*01d0*/  @!P1 FMUL R4, R4, R4 ;  /* 0x0000000404049220 */ /* 0x001fc80000400000 */
[----:B------:R-:W-:Y:S01]  /*01e0*/  FADD R4, R4, 1 ;  /* 0x3f80000004047421 */ /* 0x000fe20000000000 */
[----:B-1----:R-:W-:-:S04]  /*01f0*/  @!P2 FMUL R7, R7, R7 ;  /* 0x000000070707a220 */ /* 0x002fc80000400000 */
[----:B------:R-:W-:Y:S01]  /*0200*/  FSETP.GT.AND P1, PT, R4, 8.50705917302346158658e+37, PT ;  /* 0x7e8000000400780b */ /* 0x000fe20003f24000 */
[----:B------:R-:W-:-:S03]  /*0210*/  FADD R7, R7, 1 ;  /* 0x3f80000007077421 */ /* 0x000fc60000000000 */
[----:B------:R-:W-:Y:S02]  /*0220*/  FSEL R5, R8, 1, P1 ;  /* 0x3f80000008057808 */ /* 0x000fe40000800000 */
[----:B------:R-:W-:-:S04]  /*0230*/  FSETP.GT.AND P2, PT, R7, 8.50705917302346158658e+37, PT ;  /* 0x7e8000000700780b */ /* 0x000fc80003f44000 */
[----:B------:R-:W-:-:S03]  /*0240*/  FSEL R8, R8, 1, P2 ;  /* 0x3f80000008087808 */ /* 0x000fc60001000000 */
[----:B------:R-:W-:-:S06]  /*0250*/  @P1 FMUL R4, R4, 0.25 ;  /* 0x3e80000004041820 */ /* 0x000fcc0000400000 */
[----:B------:R-:W0:Y:S01]  /*0260*/  MUFU.RCP R4, R4 ;  /* 0x0000000400047308 */ /* 0x000e220000001000 */
[----:B------:R-:W-:-:S07]  /*0270*/  @P2 FMUL R7, R7, 0.25 ;  /* 0x3e80000007072820 */ /* 0x000fce0000400000 */
[----:B------:R-:W1:Y:S01]  /*0280*/  MUFU.RCP R7, R7 ;  /* 0x0000000700077308 */ /* 0x000e620000001000 */
[----:B0-----:R-:W-:-:S04]  /*0290*/  FMUL R6, R4, R5 ;  /* 0x0000000504067220 */ /* 0x001fc80000400000 */
[----:B------:R-:W-:Y:S01]  /*02a0*/  FMUL R6, R3, R6 ;  /* 0x0000000603067220 */ /* 0x000fe20000400000 */
[----:B-1----:R-:W-:-:S04]  /*02b0*/  FMUL R5, R7, R8 ;  /* 0x0000000807057220 */ /* 0x002fc80000400000 */
[----:B------:R-:W-:Y:S01]  /*02c0*/  FMUL R5, R2, R5 ;  /* 0x0000000502057220 */ /* 0x000fe20000400000 */
[----:B------:R-:W-:-:S04]  /*02d0*/  IMAD.WIDE R2, R0, R9, c[0x0][0x168] ;  /* 0x00005a0000027625 */ /* 0x000fc800078e0209 */
[----:B------:R-:W-:Y:S01]  /*02e0*/  F2FP.BF16.PACK_AB R5, R5, R6 ;  /* 0x000000060505723e */ /* 0x000fe200000010ff */
[----:B------:R-:W-:Y:S06]  /*02f0*/  @P0 EXIT ;  /* 0x000000000000094d */ /* 0x000fec0003800000 */
[----:B------:R-:W-:Y:S01]  /*0300*/  STG.E [R2.64], R5 ;  /* 0x0000000502007986 */ /* 0x000fe2000c101904 */
[----:B------:R-:W-:Y:S05]  /*0310*/  EXIT ;  /* 0x000000000000794d */ /* 0x000fea0003800000 */
.L_x_2:
[----:B------:R-:W-:-:S00]  /*0320*/  BRA `(.L_x_2) ;  /* 0xfffffff000007947 */ /* 0x000fc0000383ffff */
[----:B------:R-:W-:-:S00]  /*0330*/  NOP ;  /* 0x0000000000007918 */ /* 0x000fc00000000000 */
        /* <DEDUP_REMOVED lines=12> */
.L_x_3:
